	.headerflags	@"EF_CUDA_TEXMODE_UNIFIED EF_CUDA_64BIT_ADDRESS EF_CUDA_ACCELERATORS EF_CUDA_SM90 EF_CUDA_VIRTUAL_SM(EF_CUDA_SM90)"
	.elftype	@"ET_EXEC"


//--------------------- .nv.info                  --------------------------
	.section	.nv.info,"",@"SHT_CUDA_INFO"
	.align	4


	//----- nvinfo : EIATTR_REGCOUNT
	.align		4
        /*0000*/ 	.byte	0x04, 0x2f
        /*0002*/ 	.short	(.L_1 - .L_0)
	.align		4
.L_0:
        /*0004*/ 	.word	index@(triton_poi_fused_relu_threshold_backward_0)
        /*0008*/ 	.word	0x0000000e


	//----- nvinfo : EIATTR_MIN_STACK_SIZE
	.align		4
.L_1:
        /*000c*/ 	.byte	0x04, 0x12
        /*000e*/ 	.short	(.L_3 - .L_2)
	.align		4
.L_2:
        /*0010*/ 	.word	index@(triton_poi_fused_relu_threshold_backward_0)
        /*0014*/ 	.word	0x00000000


	//----- nvinfo : EIATTR_FRAME_SIZE
	.align		4
.L_3:
        /*0018*/ 	.byte	0x04, 0x11
        /*001a*/ 	.short	(.L_5 - .L_4)
	.align		4
.L_4:
        /*001c*/ 	.word	index@(triton_poi_fused_relu_threshold_backward_0)
        /*0020*/ 	.word	0x00000000


	//----- nvinfo : EIATTR_MIN_STACK_SIZE
	.align		4
.L_5:
        /*0024*/ 	.byte	0x04, 0x12
        /*0026*/ 	.short	(.L_7 - .L_6)
	.align		4
.L_6:
        /*0028*/ 	.word	index@(triton_poi_fused_relu_threshold_backward_0)
        /*002c*/ 	.word	0x00000000
.L_7:


//--------------------- .nv.info.triton_poi_fused_relu_threshold_backward_0 --------------------------
	.section	.nv.info.triton_poi_fused_relu_threshold_backward_0,"",@"SHT_CUDA_INFO"
	.sectionflags	@""
	.align	4


	//----- nvinfo : EIATTR_CUDA_API_VERSION
	.align		4
        /*0000*/ 	.byte	0x04, 0x37
        /*0002*/ 	.short	(.L_9 - .L_8)
.L_8:
        /*0004*/ 	.word	0x0000007c


	//----- nvinfo : EIATTR_KPARAM_INFO
	.align		4
.L_9:
        /*0008*/ 	.byte	0x04, 0x17
        /*000a*/ 	.short	(.L_11 - .L_10)
.L_10:
        /*000c*/ 	.word	0x00000000
        /*0010*/ 	.short	0x0004
        /*0012*/ 	.short	0x0020
        /*0014*/ 	.byte	0x00, 0xf0, 0x11, 0x00


	//----- nvinfo : EIATTR_KPARAM_INFO
	.align		4
.L_11:
        /*0018*/ 	.byte	0x04, 0x17
        /*001a*/ 	.short	(.L_13 - .L_12)
.L_12:
        /*001c*/ 	.word	0x00000000
        /*0020*/ 	.short	0x0003
        /*0022*/ 	.short	0x0018
        /*0024*/ 	.byte	0x00, 0xf4, 0x21, 0x00


	//----- nvinfo : EIATTR_KPARAM_INFO
	.align		4
.L_13:
        /*0028*/ 	.byte	0x04, 0x17
        /*002a*/ 	.short	(.L_15 - .L_14)
.L_14:
        /*002c*/ 	.word	0x00000000
        /*0030*/ 	.short	0x0002
        /*0032*/ 	.short	0x0010
        /*0034*/ 	.byte	0x00, 0xf4, 0x21, 0x00


	//----- nvinfo : EIATTR_KPARAM_INFO
	.align		4
.L_15:
        /*0038*/ 	.byte	0x04, 0x17
        /*003a*/ 	.short	(.L_17 - .L_16)
.L_16:
        /*003c*/ 	.word	0x00000000
        /*0040*/ 	.short	0x0001
        /*0042*/ 	.short	0x0008
        /*0044*/ 	.byte	0x00, 0xf4, 0x21, 0x00


	//----- nvinfo : EIATTR_KPARAM_INFO
	.align		4
.L_17:
        /*0048*/ 	.byte	0x04, 0x17
        /*004a*/ 	.short	(.L_19 - .L_18)
.L_18:
        /*004c*/ 	.word	0x00000000
        /*0050*/ 	.short	0x0000
        /*0052*/ 	.short	0x0000
        /*0054*/ 	.byte	0x00, 0xf4, 0x21, 0x00


	//----- nvinfo : EIATTR_SPARSE_MMA_MASK
	.align		4
.L_19:
        /*0058*/ 	.byte	0x03, 0x50
        /*005a*/ 	.short	0x0000


	//----- nvinfo : EIATTR_MAXREG_COUNT
	.align		4
        /*005c*/ 	.byte	0x03, 0x1b
        /*005e*/ 	.short	0x00ff


	//----- nvinfo : EIATTR_EXIT_INSTR_OFFSETS
	.align		4
        /*0060*/ 	.byte	0x04, 0x1c
        /*0062*/ 	.short	(.L_21 - .L_20)


	//   ....[0]....
.L_20:
        /*0064*/ 	.word	0x00000200


	//   ....[1]....
        /*0068*/ 	.word	0x00000220


	//----- nvinfo : EIATTR_REQNTID
	.align		4
.L_21:
        /*006c*/ 	.byte	0x04, 0x10
        /*006e*/ 	.short	(.L_23 - .L_22)
.L_22:
        /*0070*/ 	.word	0x00000020
        /*0074*/ 	.word	0x00000001
        /*0078*/ 	.word	0x00000001


	//----- nvinfo : EIATTR_CBANK_PARAM_SIZE
	.align		4
.L_23:
        /*007c*/ 	.byte	0x03, 0x19
        /*007e*/ 	.short	0x0024


	//----- nvinfo : EIATTR_PARAM_CBANK
	.align		4
        /*0080*/ 	.byte	0x04, 0x0a
        /*0082*/ 	.short	(.L_25 - .L_24)
	.align		4
.L_24:
        /*0084*/ 	.word	index@(.nv.constant0.triton_poi_fused_relu_threshold_backward_0)
        /*0088*/ 	.short	0x0210
        /*008a*/ 	.short	0x0024


	//----- nvinfo : EIATTR_SW_WAR
	.align		4
.L_25:
        /*008c*/ 	.byte	0x04, 0x36
        /*008e*/ 	.short	(.L_27 - .L_26)
.L_26:
        /*0090*/ 	.word	0x00000008
.L_27:


//--------------------- .nv.callgraph             --------------------------
	.section	.nv.callgraph,"",@"SHT_CUDA_CALLGRAPH"
	.align	4
	.sectionentsize	8
	.align		4
        /*0000*/ 	.word	0x00000000
	.align		4
        /*0004*/ 	.word	0xffffffff
	.align		4
        /*0008*/ 	.word	0x00000000
	.align		4
        /*000c*/ 	.word	0xfffffffe
	.align		4
        /*0010*/ 	.word	0x00000000
	.align		4
        /*0014*/ 	.word	0xfffffffd
	.align		4
        /*0018*/ 	.word	0x00000000
	.align		4
        /*001c*/ 	.word	0xfffffffc


//--------------------- .text.triton_poi_fused_relu_threshold_backward_0 --------------------------
	.section	.text.triton_poi_fused_relu_threshold_backward_0,"ax",@progbits
	.align	128
        .global         triton_poi_fused_relu_threshold_backward_0
        .type           triton_poi_fused_relu_threshold_backward_0,@function
        .size           triton_poi_fused_relu_threshold_backward_0,(.L_x_1 - triton_poi_fused_relu_threshold_backward_0)
        .other          triton_poi_fused_relu_threshold_backward_0,@"STO_CUDA_ENTRY STV_DEFAULT"
triton_poi_fused_relu_threshold_backward_0:
.text.triton_poi_fused_relu_threshold_backward_0:
[----:B------:R-:W0:Y:S02]  /*0000*/  LDC R1, c[0x0][0x28] ;  /* 0x00000a00ff017b82 */ /* 0x000e240000000800 */
[----:B------:R-:W1:Y:S01]  /*0010*/  S2R R8, SR_TID.X ;  /* 0x0000000000087919 */ /* 0x000e620000002100 */
[----:B------:R-:W2:Y:S01]  /*0020*/  LDC.64 R4, c[0x0][0x218] ;  /* 0x00008600ff047b82 */ /* 0x000ea20000000a00 */
[----:B------:R-:W-:Y:S01]  /*0030*/  IMAD.MOV.U32 R11, RZ, RZ, RZ ;  /* 0x000000ffff0b7224 */ /* 0x000fe200078e00ff */
[----:B------:R-:W-:Y:S01]  /*0040*/  ULDC.64 UR4, c[0x0][0x208] ;  /* 0x0000820000047ab9 */ /* 0x000fe20000000a00 */
[----:B------:R-:W3:Y:S01]  /*0050*/  S2R R9, SR_CTAID.X ;  /* 0x0000000000097919 */ /* 0x000ee20000002500 */
[----:B------:R-:W-:-:S04]  /*0060*/  ULDC.64 UR6, c[0x0][0x228] ;  /* 0x00008a0000067ab9 */ /* 0x000fc80000000a00 */
[----:B------:R-:W4:Y:S01]  /*0070*/  LDC.64 R2, c[0x0][0x210] ;  /* 0x00008400ff027b82 */ /* 0x000f220000000a00 */
[----:B-1----:R-:W-:Y:S02]  /*0080*/  LOP3.LUT R0, R8, 0xf, RZ, 0xc0, !PT ;  /* 0x0000000f08007812 */ /* 0x002fe400078ec0ff */
[----:B---3--:R-:W-:-:S03]  /*0090*/  SHF.R.S32.HI R6, RZ, 0x1b, R9 ;  /* 0x0000001bff067819 */ /* 0x008fc60000011409 */
[----:B------:R-:W-:Y:S01]  /*00a0*/  IMAD R9, R9, 0x10, R0 ;  /* 0x0000001009097824 */ /* 0x000fe200078e0200 */
[----:B------:R-:W-:-:S03]  /*00b0*/  SGXT R0, R6, 0x1 ;  /* 0x000000010600781a */ /* 0x000fc60000000200 */
[C---:B----4-:R-:W-:Y:S01]  /*00c0*/  IMAD.WIDE R2, R9.reuse, 0x4, R2 ;  /* 0x0000000409027825 */ /* 0x050fe200078e0202 */
[----:B------:R-:W-:Y:S02]  /*00d0*/  ISETP.GE.AND P0, PT, R9, 0x10, PT ;  /* 0x000000100900780c */ /* 0x000fe40003f06270 */
[----:B------:R-:W-:-:S04]  /*00e0*/  LEA.HI R0, R0, R9, RZ, 0x2 ;  /* 0x0000000900007211 */ /* 0x000fc800078f10ff */
[----:B------:R-:W-:Y:S01]  /*00f0*/  SHF.R.S32.HI R7, RZ, 0x2, R0 ;  /* 0x00000002ff077819 */ /* 0x000fe20000011400 */
[----:B------:R-:W-:-:S04]  /*0100*/  IMAD.MOV.U32 R0, RZ, RZ, RZ ;  /* 0x000000ffff007224 */ /* 0x000fc800078e00ff */
[----:B--2---:R-:W-:Y:S02]  /*0110*/  IMAD.WIDE R4, R7, 0x4, R4 ;  /* 0x0000000407047825 */ /* 0x004fe400078e0204 */
[----:B------:R-:W2:Y:S01]  /*0120*/  @!P0 LDG.E R0, desc[UR4][R2.64] ;  /* 0x0000000402008981 */ /* 0x000ea2000c1e1900 */
[----:B------:R-:W1:Y:S03]  /*0130*/  LDC.64 R6, c[0x0][0x220] ;  /* 0x00008800ff067b82 */ /* 0x000e660000000a00 */
[----:B------:R-:W2:Y:S01]  /*0140*/  @!P0 LDG.E.EL R11, desc[UR4][R4.64] ;  /* 0x00000004040b8981 */ /* 0x000ea2000c2e1900 */
[----:B------:R-:W-:-:S04]  /*0150*/  LOP3.LUT P0, RZ, R8, 0x10, RZ, 0xc0, !PT ;  /* 0x0000001008ff7812 */ /* 0x000fc8000780c0ff */
[C---:B------:R-:W-:Y:S01]  /*0160*/  ISETP.LT.AND P0, PT, R9.reuse, 0x10, !P0 ;  /* 0x000000100900780c */ /* 0x040fe20004701270 */
[----:B-1----:R-:W-:-:S04]  /*0170*/  IMAD.WIDE R6, R9, 0x4, R6 ;  /* 0x0000000409067825 */ /* 0x002fc800078e0206 */
[----:B--2---:R-:W-:Y:S01]  /*0180*/  FADD R8, R11, R0 ;  /* 0x000000000b087221 */ /* 0x004fe20000000000 */
[----:B------:R-:W-:-:S04]  /*0190*/  FSETP.GEU.AND P1, PT, R0, -R11, PT ;  /* 0x8000000b0000720b */ /* 0x000fc80003f2e000 */
[----:B------:R-:W-:Y:S02]  /*01a0*/  FSEL R11, R8, RZ, P1 ;  /* 0x000000ff080b7208 */ /* 0x000fe40000800000 */
[----:B------:R-:W-:Y:S02]  /*01b0*/  IADD3 R8, P1, R9, UR6, RZ ;  /* 0x0000000609087c10 */ /* 0x000fe4000ff3e0ff */
[----:B------:R-:W-:Y:S01]  /*01c0*/  FSETP.GTU.AND P2, PT, R11, RZ, PT ;  /* 0x000000ff0b00720b */ /* 0x000fe20003f4c000 */
[----:B------:R1:W-:Y:S01]  /*01d0*/  @P0 STG.E desc[UR4][R6.64], R11 ;  /* 0x0000000b06000986 */ /* 0x0003e2000c101904 */
[----:B------:R-:W-:Y:S02]  /*01e0*/  LEA.HI.X.SX32 R9, R9, UR7, 0x1, P1 ;  /* 0x0000000709097c11 */ /* 0x000fe400088f0eff */
[----:B------:R-:W-:Y:S01]  /*01f0*/  SEL R3, RZ, 0x1, P2 ;  /* 0x00000001ff037807 */ /* 0x000fe20001000000 */
[----:B------:R-:W-:Y:S08]  /*0200*/  @!P0 EXIT ;  /* 0x000000000000894d */ /* 0x000ff00003800000 */
[----:B------:R-:W-:Y:S01]  /*0210*/  STG.E.U8 desc[UR4][R8.64], R3 ;  /* 0x0000000308007986 */ /* 0x000fe2000c101104 */
[----:B------:R-:W-:Y:S05]  /*0220*/  EXIT ;  /* 0x000000000000794d */ /* 0x000fea0003800000 */
.L_x_0:
[----:B------:R-:W-:-:S00]  /*0230*/  BRA `(.L_x_0) ;  /* 0xfffffffc00fc7947 */ /* 0x000fc0000383ffff */
[----:B------:R-:W-:-:S00]  /*0240*/  NOP ;  /* 0x0000000000007918 */ /* 0x000fc00000000000 */
        /* <DEDUP_REMOVED lines=11> */
.L_x_1:


//--------------------- .nv.constant0.triton_poi_fused_relu_threshold_backward_0 --------------------------
	.section	.nv.constant0.triton_poi_fused_relu_threshold_backward_0,"a",@progbits
	.sectionflags	@""
	.align	4
.nv.constant0.triton_poi_fused_relu_threshold_backward_0:
	.zero		564
